//
// Generated by NVIDIA NVVM Compiler
//
// Compiler Build ID: CL-36424714
// Cuda compilation tools, release 13.0, V13.0.88
// Based on NVVM 20.0.0
//

.version 9.0
.target sm_100
.address_size 64

	// .globl	_Z17kernel_get_memoryPN12gpu_memory_t13memory_data_tES1_j
.extern .func  (.param .b32 func_retval0) vprintf
(
	.param .b64 vprintf_param_0,
	.param .b64 vprintf_param_1
)
;
.extern .func free
(
	.param .b64 free_param_0
)
;
.global .align 1 .b8 $str[15] = {71, 69, 84, 32, 115, 105, 122, 101, 61, 37, 48, 56, 120, 10};
.global .align 1 .b8 $str$1[23] = {71, 69, 84, 32, 100, 97, 116, 97, 32, 97, 100, 100, 114, 101, 115, 115, 61, 37, 48, 56, 120, 10};
.global .align 1 .b8 $str$2[20] = {71, 69, 84, 32, 108, 111, 119, 101, 115, 116, 98, 105, 116, 61, 37, 48, 50, 120, 10};

.visible .entry _Z17kernel_get_memoryPN12gpu_memory_t13memory_data_tES1_j(
	.param .u64 .ptr .align 1 _Z17kernel_get_memoryPN12gpu_memory_t13memory_data_tES1_j_param_0,
	.param .u64 .ptr .align 1 _Z17kernel_get_memoryPN12gpu_memory_t13memory_data_tES1_j_param_1,
	.param .u32 _Z17kernel_get_memoryPN12gpu_memory_t13memory_data_tES1_j_param_2
)
{
	.local .align 8 .b8 	__local_depot0[8];
	.reg .b64 	%SP;
	.reg .b64 	%SPL;
	.reg .pred 	%p<8>;
	.reg .b16 	%rs<2>;
	.reg .b32 	%r<18>;
	.reg .b64 	%rd<39>;

	mov.u64 	%SPL, __local_depot0;
	cvta.local.u64 	%SP, %SPL;
	ld.param.u64 	%rd12, [_Z17kernel_get_memoryPN12gpu_memory_t13memory_data_tES1_j_param_0];
	ld.param.u64 	%rd13, [_Z17kernel_get_memoryPN12gpu_memory_t13memory_data_tES1_j_param_1];
	ld.param.u32 	%r3, [_Z17kernel_get_memoryPN12gpu_memory_t13memory_data_tES1_j_param_2];
	cvta.to.global.u64 	%rd1, %rd13;
	add.u64 	%rd14, %SP, 0;
	add.u64 	%rd2, %SPL, 0;
	mov.u32 	%r4, %ctaid.x;
	mov.u32 	%r5, %ntid.x;
	mov.u32 	%r1, %tid.x;
	mad.lo.s32 	%r2, %r4, %r5, %r1;
	setp.ge.u32 	%p1, %r2, %r3;
	@%p1 bra 	$L__BB0_12;
	setp.ne.s32 	%p2, %r1, 0;
	@%p2 bra 	$L__BB0_3;
	ld.global.u64 	%rd15, [%rd1];
	st.local.u64 	[%rd2], %rd15;
	mov.u64 	%rd16, $str;
	cvta.global.u64 	%rd17, %rd16;
	{ // callseq 0, 0
	.param .b64 param0;
	st.param.b64 	[param0], %rd17;
	.param .b64 param1;
	st.param.b64 	[param1], %rd14;
	.param .b32 retval0;
	call.uni (retval0), 
	vprintf, 
	(
	param0, 
	param1
	);
	ld.param.b32 	%r6, [retval0];
	} // callseq 0
	ld.global.u64 	%rd19, [%rd1+8];
	st.local.u64 	[%rd2], %rd19;
	mov.u64 	%rd20, $str$1;
	cvta.global.u64 	%rd21, %rd20;
	{ // callseq 1, 0
	.param .b64 param0;
	st.param.b64 	[param0], %rd21;
	.param .b64 param1;
	st.param.b64 	[param1], %rd14;
	.param .b32 retval0;
	call.uni (retval0), 
	vprintf, 
	(
	param0, 
	param1
	);
	ld.param.b32 	%r8, [retval0];
	} // callseq 1
	ld.global.u64 	%rd22, [%rd1+8];
	ld.u8 	%r10, [%rd22+31];
	st.local.u32 	[%rd2], %r10;
	mov.u64 	%rd23, $str$2;
	cvta.global.u64 	%rd24, %rd23;
	{ // callseq 2, 0
	.param .b64 param0;
	st.param.b64 	[param0], %rd24;
	.param .b64 param1;
	st.param.b64 	[param1], %rd14;
	.param .b32 retval0;
	call.uni (retval0), 
	vprintf, 
	(
	param0, 
	param1
	);
	ld.param.b32 	%r11, [retval0];
	} // callseq 2
$L__BB0_3:
	setp.ne.s32 	%p3, %r1, 0;
	mul.wide.u32 	%rd25, %r2, 16;
	add.s64 	%rd3, %rd1, %rd25;
	cvta.to.global.u64 	%rd26, %rd12;
	add.s64 	%rd4, %rd26, %rd25;
	bar.sync 	0;
	@%p3 bra 	$L__BB0_7;
	ld.global.u64 	%rd5, [%rd3];
	st.global.u64 	[%rd4], %rd5;
	add.s64 	%rd6, %rd4, 8;
	add.s64 	%rd7, %rd3, 8;
	setp.eq.s64 	%p4, %rd5, 0;
	@%p4 bra 	$L__BB0_7;
	ld.global.u64 	%rd8, [%rd6];
	ld.global.u64 	%rd9, [%rd7];
	mov.b64 	%rd38, 0;
$L__BB0_6:
	add.s64 	%rd28, %rd9, %rd38;
	ld.u8 	%rs1, [%rd28];
	add.s64 	%rd29, %rd8, %rd38;
	st.u8 	[%rd29], %rs1;
	add.s64 	%rd38, %rd38, 1;
	setp.lt.u64 	%p5, %rd38, %rd5;
	@%p5 bra 	$L__BB0_6;
$L__BB0_7:
	setp.ne.s32 	%p6, %r1, 0;
	bar.sync 	0;
	@%p6 bra 	$L__BB0_9;
	ld.global.u64 	%rd30, [%rd3+8];
	st.local.u64 	[%rd2], %rd30;
	mov.u64 	%rd31, $str$1;
	cvta.global.u64 	%rd32, %rd31;
	{ // callseq 3, 0
	.param .b64 param0;
	st.param.b64 	[param0], %rd32;
	.param .b64 param1;
	st.param.b64 	[param1], %rd14;
	.param .b32 retval0;
	call.uni (retval0), 
	vprintf, 
	(
	param0, 
	param1
	);
	ld.param.b32 	%r13, [retval0];
	} // callseq 3
	ld.global.u64 	%rd34, [%rd3+8];
	ld.u8 	%r15, [%rd34+31];
	st.local.u32 	[%rd2], %r15;
	mov.u64 	%rd35, $str$2;
	cvta.global.u64 	%rd36, %rd35;
	{ // callseq 4, 0
	.param .b64 param0;
	st.param.b64 	[param0], %rd36;
	.param .b64 param1;
	st.param.b64 	[param1], %rd14;
	.param .b32 retval0;
	call.uni (retval0), 
	vprintf, 
	(
	param0, 
	param1
	);
	ld.param.b32 	%r16, [retval0];
	} // callseq 4
$L__BB0_9:
	setp.ne.s32 	%p7, %r1, 0;
	bar.sync 	0;
	@%p7 bra 	$L__BB0_11;
	ld.global.u64 	%rd37, [%rd3+8];
	{ // callseq 5, 0
	.param .b64 param0;
	st.param.b64 	[param0], %rd37;
	call.uni 
	free, 
	(
	param0
	);
	} // callseq 5
$L__BB0_11:
	bar.sync 	0;
$L__BB0_12:
	ret;

}


// ===== COMPILED SASS (sm_100) =====

	.target	sm_100

	.elftype	@"ET_EXEC"


//--------------------- .note.nv.tkinfo           --------------------------
	.section	.note.nv.tkinfo,"",@"SHT_NOTE"
	.sectionflags	@"SHF_NOTE_NV_TKINFO"
	.tkinfo
        /*0018*/ 	.word	0x00000002
        /*0030*/ 	.string	""
        /*0030*/ 	.string	"ptxas"
        /*0030*/ 	.string	"Cuda compilation tools, release 13.0, V13.0.88"
        /*0030*/ 	.string	"Build cuda_13.0.r13.0/compiler.36424714_0"
        /*0030*/ 	.string	"-arch sm_100 -m 64 "



//--------------------- .note.nv.cuinfo           --------------------------
	.section	.note.nv.cuinfo,"",@"SHT_NOTE"
	.sectionflags	@"SHF_NOTE_NV_CUINFO"
        /*0018*/ 	.short	0x0002
        /*001a*/ 	.short	0x0064
        /*001c*/ 	.short	0x0082
	.zero		2


//--------------------- .nv.info                  --------------------------
	.section	.nv.info,"",@"SHT_CUDA_INFO"
	.align	4


	//----- nvinfo : EIATTR_REGCOUNT
	.align		4
        /*0000*/ 	.byte	0x04, 0x2f
        /*0002*/ 	.short	(.L_4 - .L_3)
	.align		4
.L_3:
        /*0004*/ 	.word	index@(_Z17kernel_get_memoryPN12gpu_memory_t13memory_data_tES1_j)
        /*0008*/ 	.word	0x00000019


	//----- nvinfo : EIATTR_FRAME_SIZE
	.align		4
.L_4:
        /*000c*/ 	.byte	0x04, 0x11
        /*000e*/ 	.short	(.L_6 - .L_5)
	.align		4
.L_5:
        /*0010*/ 	.word	index@(_Z17kernel_get_memoryPN12gpu_memory_t13memory_data_tES1_j)
        /*0014*/ 	.word	0x00000008


	//----- nvinfo : EIATTR_MIN_STACK_SIZE
	.align		4
.L_6:
        /*0018*/ 	.byte	0x04, 0x12
        /*001a*/ 	.short	(.L_8 - .L_7)
	.align		4
.L_7:
        /*001c*/ 	.word	index@(_Z17kernel_get_memoryPN12gpu_memory_t13memory_data_tES1_j)
        /*0020*/ 	.word	0x00000008
.L_8:


//--------------------- .nv.compat                --------------------------
	.section	.nv.compat,"",@"SHT_CUDA_COMPAT_INFO"
	.align	4
        /*0000*/ 	.byte	0x02, 0x09, 0x00, 0x00, 0x02, 0x02, 0x01, 0x00, 0x02, 0x05, 0x05, 0x00, 0x03, 0x07, 0x01, 0x01
        /*0010*/ 	.byte	0x02, 0x03, 0x00, 0x00, 0x02, 0x06, 0x01, 0x00, 0x04, 0x0b, 0x08, 0x00, 0x09, 0x00, 0x00, 0x00
        /*0020*/ 	.byte	0x00, 0x00, 0x00, 0x00


//--------------------- .nv.info._Z17kernel_get_memoryPN12gpu_memory_t13memory_data_tES1_j --------------------------
	.section	.nv.info._Z17kernel_get_memoryPN12gpu_memory_t13memory_data_tES1_j,"",@"SHT_CUDA_INFO"
	.sectionflags	@""
	.align	4


	//----- nvinfo : EIATTR_CUDA_API_VERSION
	.align		4
        /*0000*/ 	.byte	0x04, 0x37
        /*0002*/ 	.short	(.L_10 - .L_9)
.L_9:
        /*0004*/ 	.word	0x00000082


	//----- nvinfo : EIATTR_KPARAM_INFO
	.align		4
.L_10:
        /*0008*/ 	.byte	0x04, 0x17
        /*000a*/ 	.short	(.L_12 - .L_11)
.L_11:
        /*000c*/ 	.word	0x00000000
        /*0010*/ 	.short	0x0002
        /*0012*/ 	.short	0x0010
        /*0014*/ 	.byte	0x00, 0xf0, 0x11, 0x00


	//----- nvinfo : EIATTR_KPARAM_INFO
	.align		4
.L_12:
        /*0018*/ 	.byte	0x04, 0x17
        /*001a*/ 	.short	(.L_14 - .L_13)
.L_13:
        /*001c*/ 	.word	0x00000000
        /*0020*/ 	.short	0x0001
        /*0022*/ 	.short	0x0008
        /*0024*/ 	.byte	0x00, 0xf5, 0x21, 0x00


	//----- nvinfo : EIATTR_KPARAM_INFO
	.align		4
.L_14:
        /*0028*/ 	.byte	0x04, 0x17
        /*002a*/ 	.short	(.L_16 - .L_15)
.L_15:
        /*002c*/ 	.word	0x00000000
        /*0030*/ 	.short	0x0000
        /*0032*/ 	.short	0x0000
        /*0034*/ 	.byte	0x00, 0xf5, 0x21, 0x00


	//----- nvinfo : EIATTR_SPARSE_MMA_MASK
	.align		4
.L_16:
        /*0038*/ 	.byte	0x03, 0x50
        /*003a*/ 	.short	0x0000


	//----- nvinfo : EIATTR_MAXREG_COUNT
	.align		4
        /*003c*/ 	.byte	0x03, 0x1b
        /*003e*/ 	.short	0x00ff


	//----- nvinfo : EIATTR_NUM_BARRIERS
	.align		4
        /*0040*/ 	.byte	0x02, 0x4c
        /*0042*/ 	.byte	0x01
	.zero		1


	//----- nvinfo : EIATTR_EXTERNS
	.align		4
        /*0044*/ 	.byte	0x04, 0x0f
        /*0046*/ 	.short	(.L_18 - .L_17)


	//   ....[0]....
	.align		4
.L_17:
        /*0048*/ 	.word	index@(vprintf)


	//   ....[1]....
	.align		4
        /*004c*/ 	.word	index@(free)


	//----- nvinfo : EIATTR_MERCURY_ISA_VERSION
	.align		4
.L_18:
        /*0050*/ 	.byte	0x03, 0x5f
        /*0052*/ 	.short	0x0101


	//----- nvinfo : EIATTR_VRC_CTA_INIT_COUNT
	.align		4
        /*0054*/ 	.byte	0x02, 0x4a
	.zero		1
	.zero		1


	//----- nvinfo : EIATTR_SYSCALL_OFFSETS
	.align		4
        /*0058*/ 	.byte	0x04, 0x46
        /*005a*/ 	.short	(.L_20 - .L_19)


	//   ....[0]....
.L_19:
        /*005c*/ 	.word	0x000001b0


	//   ....[1]....
        /*0060*/ 	.word	0x00000260


	//   ....[2]....
        /*0064*/ 	.word	0x00000320


	//   ....[3]....
        /*0068*/ 	.word	0x000005d0


	//   ....[4]....
        /*006c*/ 	.word	0x00000680


	//   ....[5]....
        /*0070*/ 	.word	0x00000710


	//----- nvinfo : EIATTR_EXIT_INSTR_OFFSETS
	.align		4
.L_20:
        /*0074*/ 	.byte	0x04, 0x1c
        /*0076*/ 	.short	(.L_22 - .L_21)


	//   ....[0]....
.L_21:
        /*0078*/ 	.word	0x000000c0


	//   ....[1]....
        /*007c*/ 	.word	0x00000740


	//----- nvinfo : EIATTR_CRS_STACK_SIZE
	.align		4
.L_22:
        /*0080*/ 	.byte	0x04, 0x1e
        /*0082*/ 	.short	(.L_24 - .L_23)
.L_23:
        /*0084*/ 	.word	0x00000000


	//----- nvinfo : EIATTR_CBANK_PARAM_SIZE
	.align		4
.L_24:
        /*0088*/ 	.byte	0x03, 0x19
        /*008a*/ 	.short	0x0014


	//----- nvinfo : EIATTR_PARAM_CBANK
	.align		4
        /*008c*/ 	.byte	0x04, 0x0a
        /*008e*/ 	.short	(.L_26 - .L_25)
	.align		4
.L_25:
        /*0090*/ 	.word	index@(.nv.constant0._Z17kernel_get_memoryPN12gpu_memory_t13memory_data_tES1_j)
        /*0094*/ 	.short	0x0380
        /*0096*/ 	.short	0x0014


	//----- nvinfo : EIATTR_SW_WAR
	.align		4
.L_26:
        /*0098*/ 	.byte	0x04, 0x36
        /*009a*/ 	.short	(.L_28 - .L_27)
.L_27:
        /*009c*/ 	.word	0x00000008
.L_28:


//--------------------- .nv.callgraph             --------------------------
	.section	.nv.callgraph,"",@"SHT_CUDA_CALLGRAPH"
	.align	4
	.sectionentsize	8
	.align		4
        /*0000*/ 	.word	0x00000000
	.align		4
        /*0004*/ 	.word	0xffffffff
	.align		4
        /*0008*/ 	.word	index@(_Z17kernel_get_memoryPN12gpu_memory_t13memory_data_tES1_j)
	.align		4
        /*000c*/ 	.word	index@(free)
	.align		4
        /*0010*/ 	.word	index@(_Z17kernel_get_memoryPN12gpu_memory_t13memory_data_tES1_j)
	.align		4
        /*0014*/ 	.word	index@(vprintf)
	.align		4
        /*0018*/ 	.word	0x00000000
	.align		4
        /*001c*/ 	.word	0xfffffffe
	.align		4
        /*0020*/ 	.word	0x00000000
	.align		4
        /*0024*/ 	.word	0xfffffffd
	.align		4
        /*0028*/ 	.word	0x00000000
	.align		4
        /*002c*/ 	.word	0xfffffffc


//--------------------- .nv.constant4             --------------------------
	.section	.nv.constant4,"a",@progbits
	.align	8
	.align		8
.nv.constant4:
        /*0000*/ 	.dword	vprintf
	.align		8
        /*0008*/ 	.dword	free
	.align		8
        /*0010*/ 	.dword	$str
	.align		8
        /*0018*/ 	.dword	$str$1
	.align		8
        /*0020*/ 	.dword	$str$2


//--------------------- .text._Z17kernel_get_memoryPN12gpu_memory_t13memory_data_tES1_j --------------------------
	.section	.text._Z17kernel_get_memoryPN12gpu_memory_t13memory_data_tES1_j,"ax",@progbits
	.align	128
        .global         _Z17kernel_get_memoryPN12gpu_memory_t13memory_data_tES1_j
        .type           _Z17kernel_get_memoryPN12gpu_memory_t13memory_data_tES1_j,@function
        .size           _Z17kernel_get_memoryPN12gpu_memory_t13memory_data_tES1_j,(.L_x_10 - _Z17kernel_get_memoryPN12gpu_memory_t13memory_data_tES1_j)
        .other          _Z17kernel_get_memoryPN12gpu_memory_t13memory_data_tES1_j,@"STO_CUDA_ENTRY STV_DEFAULT"
_Z17kernel_get_memoryPN12gpu_memory_t13memory_data_tES1_j:
.text._Z17kernel_get_memoryPN12gpu_memory_t13memory_data_tES1_j:
[----:B------:R-:W0:Y:S01]  /*0000*/  LDC R1, c[0x0][0x37c] ;  /* 0x0000df00ff017b82 */ /* 0x000e220000000800 */
[----:B------:R-:W1:Y:S01]  /*0010*/  S2R R22, SR_TID.X ;  /* 0x0000000000167919 */ /* 0x000e620000002100 */
[----:B------:R-:W2:Y:S06]  /*0020*/  LDCU UR5, c[0x0][0x2fc] ;  /* 0x00005f80ff0577ac */ /* 0x000eac0008000800 */
[----:B------:R-:W1:Y:S01]  /*0030*/  S2UR UR6, SR_CTAID.X ;  /* 0x00000000000679c3 */ /* 0x000e620000002500 */
[----:B0-----:R-:W-:Y:S01]  /*0040*/  VIADD R1, R1, 0xfffffff8 ;  /* 0xfffffff801017836 */ /* 0x001fe20000000000 */
[----:B------:R-:W0:Y:S01]  /*0050*/  LDCU UR7, c[0x0][0x390] ;  /* 0x00007200ff0777ac */ /* 0x000e220008000800 */
[----:B------:R-:W3:Y:S05]  /*0060*/  LDCU UR4, c[0x0][0x2f8] ;  /* 0x00005f00ff0477ac */ /* 0x000eea0008000800 */
[----:B------:R-:W1:Y:S01]  /*0070*/  LDC R19, c[0x0][0x360] ;  /* 0x0000d800ff137b82 */ /* 0x000e620000000800 */
[----:B---3--:R-:W-:-:S05]  /*0080*/  IADD3 R2, P1, PT, R1, UR4, RZ ;  /* 0x0000000401027c10 */ /* 0x008fca000ff3e0ff */
[----:B--2---:R-:W-:Y:S02]  /*0090*/  IMAD.X R18, RZ, RZ, UR5, P1 ;  /* 0x00000005ff127e24 */ /* 0x004fe400088e06ff */
[----:B-1----:R-:W-:-:S05]  /*00a0*/  IMAD R19, R19, UR6, R22 ;  /* 0x0000000613137c24 */ /* 0x002fca000f8e0216 */
[----:B0-----:R-:W-:-:S13]  /*00b0*/  ISETP.GE.U32.AND P0, PT, R19, UR7, PT ;  /* 0x0000000713007c0c */ /* 0x001fda000bf06070 */
[----:B------:R-:W-:Y:S05]  /*00c0*/  @P0 EXIT ;  /* 0x000000000000094d */ /* 0x000fea0003800000 */
[----:B------:R-:W-:Y:S01]  /*00d0*/  ISETP.NE.AND P0, PT, R22, RZ, PT ;  /* 0x000000ff1600720c */ /* 0x000fe20003f05270 */
[----:B------:R-:W0:-:S12]  /*00e0*/  LDCU.64 UR36, c[0x0][0x358] ;  /* 0x00006b00ff2477ac */ /* 0x000e180008000a00 */
[----:B------:R-:W-:Y:S05]  /*00f0*/  @P0 BRA `(.L_x_0) ;  /* 0x00000000008c0947 */ /* 0x000fea0003800000 */
[----:B------:R-:W0:Y:S01]  /*0100*/  LDC.64 R8, c[0x0][0x388] ;  /* 0x0000e200ff087b82 */ /* 0x000e220000000a00 */
[----:B------:R-:W-:Y:S01]  /*0110*/  MOV R16, 0x0 ;  /* 0x0000000000107802 */ /* 0x000fe20000000f00 */
[----:B------:R-:W1:Y:S01]  /*0120*/  LDCU.64 UR4, c[0x4][0x10] ;  /* 0x01000200ff0477ac */ /* 0x000e620008000a00 */
[----:B0-----:R-:W2:Y:S05]  /*0130*/  LDG.E.64 R8, desc[UR36][R8.64] ;  /* 0x0000002408087981 */ /* 0x001eaa000c1e1b00 */
[----:B------:R0:W3:Y:S01]  /*0140*/  LDC.64 R10, c[0x4][R16] ;  /* 0x01000000100a7b82 */ /* 0x0000e20000000a00 */
[----:B-1----:R-:W-:Y:S01]  /*0150*/  IMAD.U32 R4, RZ, RZ, UR4 ;  /* 0x00000004ff047e24 */ /* 0x002fe2000f8e00ff */
[----:B------:R-:W-:Y:S01]  /*0160*/  MOV R6, R2 ;  /* 0x0000000200067202 */ /* 0x000fe20000000f00 */
[----:B------:R-:W-:-:S02]  /*0170*/  IMAD.U32 R5, RZ, RZ, UR5 ;  /* 0x00000005ff057e24 */ /* 0x000fc4000f8e00ff */
[----:B------:R-:W-:Y:S01]  /*0180*/  IMAD.MOV.U32 R7, RZ, RZ, R18 ;  /* 0x000000ffff077224 */ /* 0x000fe200078e0012 */
[----:B--23--:R0:W-:Y:S06]  /*0190*/  STL.64 [R1], R8 ;  /* 0x0000000801007387 */ /* 0x00c1ec0000100a00 */
[----:B------:R-:W-:-:S07]  /*01a0*/  LEPC R20, `(.L_x_1) ;  /* 0x000000001014794e */ /* 0x000fce0000000000 */
[----:B0-----:R-:W-:Y:S05]  /*01b0*/  CALL.ABS.NOINC R10 ;  /* 0x000000000a007343 */ /* 0x001fea0003c00000 */
.L_x_1:
[----:B------:R-:W0:Y:S01]  /*01c0*/  LDC.64 R8, c[0x0][0x388] ;  /* 0x0000e200ff087b82 */ /* 0x000e220000000a00 */
[----:B------:R-:W1:Y:S01]  /*01d0*/  LDCU.64 UR4, c[0x4][0x18] ;  /* 0x01000300ff0477ac */ /* 0x000e620008000a00 */
[----:B0-----:R-:W2:Y:S06]  /*01e0*/  LDG.E.64 R8, desc[UR36][R8.64+0x8] ;  /* 0x0000082408087981 */ /* 0x001eac000c1e1b00 */
        /* <DEDUP_REMOVED lines=8> */
.L_x_2:
[----:B------:R-:W0:Y:S01]  /*0270*/  LDC.64 R10, c[0x0][0x388] ;  /* 0x0000e200ff0a7b82 */ /* 0x000e220000000a00 */
[----:B------:R-:W1:Y:S01]  /*0280*/  LDCU.64 UR4, c[0x4][0x20] ;  /* 0x01000400ff0477ac */ /* 0x000e620008000a00 */
[----:B0-----:R-:W2:Y:S04]  /*0290*/  LDG.E.64 R8, desc[UR36][R10.64+0x8] ;  /* 0x000008240a087981 */ /* 0x001ea8000c1e1b00 */
[----:B--2---:R-:W2:Y:S02]  /*02a0*/  LD.E.U8 R8, desc[UR36][R8.64+0x1f] ;  /* 0x00001f2408087980 */ /* 0x004ea4000c101100 */
[----:B------:R-:W0:Y:S01]  /*02b0*/  LDC.64 R16, c[0x4][R16] ;  /* 0x0100000010107b82 */ /* 0x000e220000000a00 */
[----:B-1----:R-:W-:Y:S01]  /*02c0*/  IMAD.U32 R4, RZ, RZ, UR4 ;  /* 0x00000004ff047e24 */ /* 0x002fe2000f8e00ff */
[----:B------:R-:W-:Y:S01]  /*02d0*/  MOV R6, R2 ;  /* 0x0000000200067202 */ /* 0x000fe20000000f00 */
[----:B------:R-:W-:-:S02]  /*02e0*/  IMAD.U32 R5, RZ, RZ, UR5 ;  /* 0x00000005ff057e24 */ /* 0x000fc4000f8e00ff */
[----:B------:R-:W-:Y:S01]  /*02f0*/  IMAD.MOV.U32 R7, RZ, RZ, R18 ;  /* 0x000000ffff077224 */ /* 0x000fe200078e0012 */
[----:B0-2---:R1:W-:Y:S06]  /*0300*/  STL [R1], R8 ;  /* 0x0000000801007387 */ /* 0x0053ec0000100800 */
[----:B------:R-:W-:-:S07]  /*0310*/  LEPC R20, `(.L_x_0) ;  /* 0x000000001014794e */ /* 0x000fce0000000000 */
[----:B-1----:R-:W-:Y:S05]  /*0320*/  CALL.ABS.NOINC R16 ;  /* 0x0000000010007343 */ /* 0x002fea0003c00000 */
.L_x_0:
[----:B------:R-:W1:Y:S01]  /*0330*/  LDC.64 R16, c[0x0][0x388] ;  /* 0x0000e200ff107b82 */ /* 0x000e620000000a00 */
[----:B------:R-:W-:Y:S01]  /*0340*/  ISETP.NE.AND P1, PT, R22, RZ, PT ;  /* 0x000000ff1600720c */ /* 0x000fe20003f25270 */
[----:B------:R-:W-:Y:S05]  /*0350*/  WARPSYNC.ALL ;  /* 0x0000000000007948 */ /* 0x000fea0003800000 */
[----:B------:R-:W-:Y:S01]  /*0360*/  BSSY.RECONVERGENT B0, `(.L_x_3) ;  /* 0x000001a000007945 */ /* 0x000fe20003800200 */
[----:B------:R-:W2:Y:S01]  /*0370*/  LDC.64 R4, c[0x0][0x380] ;  /* 0x0000e000ff047b82 */ /* 0x000ea20000000a00 */
[----:B-1----:R-:W-:-:S04]  /*0380*/  IMAD.WIDE.U32 R16, R19, 0x10, R16 ;  /* 0x0000001013107825 */ /* 0x002fc800078e0010 */
[----:B--2---:R-:W-:-:S03]  /*0390*/  IMAD.WIDE.U32 R4, R19, 0x10, R4 ;  /* 0x0000001013047825 */ /* 0x004fc600078e0004 */
[----:B------:R-:W-:Y:S06]  /*03a0*/  BAR.SYNC.DEFER_BLOCKING 0x0 ;  /* 0x0000000000007b1d */ /* 0x000fec0000010000 */
[----:B------:R-:W-:Y:S05]  /*03b0*/  @P1 BRA `(.L_x_4) ;  /* 0x0000000000501947 */ /* 0x000fea0003800000 */
[----:B0-----:R-:W2:Y:S04]  /*03c0*/  LDG.E.64 R6, desc[UR36][R16.64] ;  /* 0x0000002410067981 */ /* 0x001ea8000c1e1b00 */
[----:B--2---:R1:W-:Y:S01]  /*03d0*/  STG.E.64 desc[UR36][R4.64], R6 ;  /* 0x0000000604007986 */ /* 0x0043e2000c101b24 */
[----:B------:R-:W-:-:S04]  /*03e0*/  ISETP.NE.U32.AND P0, PT, R6, RZ, PT ;  /* 0x000000ff0600720c */ /* 0x000fc80003f05070 */
[----:B------:R-:W-:-:S13]  /*03f0*/  ISETP.NE.AND.EX P0, PT, R7, RZ, PT, P0 ;  /* 0x000000ff0700720c */ /* 0x000fda0003f05300 */
[----:B-1----:R-:W-:Y:S05]  /*0400*/  @!P0 BRA `(.L_x_4) ;  /* 0x00000000003c8947 */ /* 0x002fea0003800000 */
[----:B------:R-:W5:Y:S04]  /*0410*/  LDG.E.64 R4, desc[UR36][R4.64+0x8] ;  /* 0x0000082404047981 */ /* 0x000f68000c1e1b00 */
[----:B------:R0:W5:Y:S01]  /*0420*/  LDG.E.64 R8, desc[UR36][R16.64+0x8] ;  /* 0x0000082410087981 */ /* 0x000162000c1e1b00 */
[----:B------:R-:W-:Y:S02]  /*0430*/  IMAD.MOV.U32 R3, RZ, RZ, RZ ;  /* 0x000000ffff037224 */ /* 0x000fe400078e00ff */
[----:B------:R-:W-:-:S07]  /*0440*/  IMAD.MOV.U32 R15, RZ, RZ, RZ ;  /* 0x000000ffff0f7224 */ /* 0x000fce00078e00ff */
.L_x_5:
[----:B-----5:R-:W-:-:S04]  /*0450*/  IADD3 R10, P0, PT, R8, R3, RZ ;  /* 0x00000003080a7210 */ /* 0x020fc80007f1e0ff */
[----:B-1----:R-:W-:-:S06]  /*0460*/  IADD3.X R11, PT, PT, R9, R15, RZ, P0, !PT ;  /* 0x0000000f090b7210 */ /* 0x002fcc00007fe4ff */
[----:B------:R-:W2:Y:S01]  /*0470*/  LD.E.U8 R11, desc[UR36][R10.64] ;  /* 0x000000240a0b7980 */ /* 0x000ea2000c101100 */
[----:B------:R-:W-:-:S05]  /*0480*/  IADD3 R12, P0, PT, R4, R3, RZ ;  /* 0x00000003040c7210 */ /* 0x000fca0007f1e0ff */
[----:B------:R-:W-:Y:S01]  /*0490*/  IMAD.X R13, R5, 0x1, R15, P0 ;  /* 0x00000001050d7824 */ /* 0x000fe200000e060f */
[----:B------:R-:W-:-:S05]  /*04a0*/  IADD3 R3, P0, PT, R3, 0x1, RZ ;  /* 0x0000000103037810 */ /* 0x000fca0007f1e0ff */
[----:B------:R-:W-:Y:S01]  /*04b0*/  IMAD.X R15, RZ, RZ, R15, P0 ;  /* 0x000000ffff0f7224 */ /* 0x000fe200000e060f */
[----:B------:R-:W-:-:S04]  /*04c0*/  ISETP.GE.U32.AND P0, PT, R3, R6, PT ;  /* 0x000000060300720c */ /* 0x000fc80003f06070 */
[----:B------:R-:W-:Y:S01]  /*04d0*/  ISETP.GE.U32.AND.EX P0, PT, R15, R7, PT, P0 ;  /* 0x000000070f00720c */ /* 0x000fe20003f06100 */
[----:B--2---:R1:W-:-:S12]  /*04e0*/  ST.E.U8 desc[UR36][R12.64], R11 ;  /* 0x0000000b0c007985 */ /* 0x0043d8000c101124 */
[----:B------:R-:W-:Y:S05]  /*04f0*/  @!P0 BRA `(.L_x_5) ;  /* 0xfffffffc00d48947 */ /* 0x000fea000383ffff */
.L_x_4:
[----:B0-----:R-:W-:Y:S05]  /*0500*/  BSYNC.RECONVERGENT B0 ;  /* 0x0000000000007941 */ /* 0x001fea0003800200 */
.L_x_3:
[----:B------:R-:W-:Y:S06]  /*0510*/  BAR.SYNC.DEFER_BLOCKING 0x0 ;  /* 0x0000000000007b1d */ /* 0x000fec0000010000 */
[----:B------:R-:W-:Y:S05]  /*0520*/  @P1 BRA `(.L_x_6) ;  /* 0x0000000000581947 */ /* 0x000fea0003800000 */
[----:B------:R-:W2:Y:S01]  /*0530*/  LDG.E.64 R8, desc[UR36][R16.64+0x8] ;  /* 0x0000082410087981 */ /* 0x000ea2000c1e1b00 */
[----:B------:R-:W-:Y:S01]  /*0540*/  MOV R19, 0x0 ;  /* 0x0000000000137802 */ /* 0x000fe20000000f00 */
[----:B------:R-:W0:Y:S01]  /*0550*/  LDCU.64 UR4, c[0x4][0x18] ;  /* 0x01000300ff0477ac */ /* 0x000e220008000a00 */
[----:B------:R-:W-:Y:S02]  /*0560*/  IMAD.MOV.U32 R6, RZ, RZ, R2 ;  /* 0x000000ffff067224 */ /* 0x000fe400078e0002 */
[----:B-1----:R1:W3:Y:S01]  /*0570*/  LDC.64 R10, c[0x4][R19] ;  /* 0x01000000130a7b82 */ /* 0x0022e20000000a00 */
[----:B------:R-:W-:Y:S02]  /*0580*/  IMAD.MOV.U32 R7, RZ, RZ, R18 ;  /* 0x000000ffff077224 */ /* 0x000fe400078e0012 */
[----:B0-----:R-:W-:Y:S01]  /*0590*/  IMAD.U32 R4, RZ, RZ, UR4 ;  /* 0x00000004ff047e24 */ /* 0x001fe2000f8e00ff */
[----:B------:R-:W-:Y:S01]  /*05a0*/  MOV R5, UR5 ;  /* 0x0000000500057c02 */ /* 0x000fe20008000f00 */
[----:B--23--:R1:W-:Y:S06]  /*05b0*/  STL.64 [R1], R8 ;  /* 0x0000000801007387 */ /* 0x00c3ec0000100a00 */
[----:B------:R-:W-:-:S07]  /*05c0*/  LEPC R20, `(.L_x_7) ;  /* 0x000000001014794e */ /* 0x000fce0000000000 */
[----:B-1----:R-:W-:Y:S05]  /*05d0*/  CALL.ABS.NOINC R10 ;  /* 0x000000000a007343 */ /* 0x002fea0003c00000 */
.L_x_7:
[----:B------:R-:W2:Y:S01]  /*05e0*/  LDG.E.64 R8, desc[UR36][R16.64+0x8] ;  /* 0x0000082410087981 */ /* 0x000ea2000c1e1b00 */
[----:B------:R-:W0:Y:S03]  /*05f0*/  LDCU.64 UR4, c[0x4][0x20] ;  /* 0x01000400ff0477ac */ /* 0x000e260008000a00 */
[----:B--2---:R-:W2:Y:S01]  /*0600*/  LD.E.U8 R8, desc[UR36][R8.64+0x1f] ;  /* 0x00001f2408087980 */ /* 0x004ea2000c101100 */
[----:B------:R1:W3:Y:S01]  /*0610*/  LDC.64 R10, c[0x4][R19] ;  /* 0x01000000130a7b82 */ /* 0x0002e20000000a00 */
[----:B0-----:R-:W-:Y:S01]  /*0620*/  IMAD.U32 R4, RZ, RZ, UR4 ;  /* 0x00000004ff047e24 */ /* 0x001fe2000f8e00ff */
[----:B------:R-:W-:Y:S01]  /*0630*/  MOV R5, UR5 ;  /* 0x0000000500057c02 */ /* 0x000fe20008000f00 */
[----:B------:R-:W-:Y:S02]  /*0640*/  IMAD.MOV.U32 R6, RZ, RZ, R2 ;  /* 0x000000ffff067224 */ /* 0x000fe400078e0002 */
[----:B------:R-:W-:Y:S01]  /*0650*/  IMAD.MOV.U32 R7, RZ, RZ, R18 ;  /* 0x000000ffff077224 */ /* 0x000fe200078e0012 */
[----:B--23--:R1:W-:Y:S06]  /*0660*/  STL [R1], R8 ;  /* 0x0000000801007387 */ /* 0x00c3ec0000100800 */
[----:B------:R-:W-:-:S07]  /*0670*/  LEPC R20, `(.L_x_6) ;  /* 0x000000001014794e */ /* 0x000fce0000000000 */
[----:B-1----:R-:W-:Y:S05]  /*0680*/  CALL.ABS.NOINC R10 ;  /* 0x000000000a007343 */ /* 0x002fea0003c00000 */
.L_x_6:
[----:B------:R-:W-:Y:S01]  /*0690*/  ISETP.NE.AND P0, PT, R22, RZ, PT ;  /* 0x000000ff1600720c */ /* 0x000fe20003f05270 */
[----:B------:R-:W-:Y:S05]  /*06a0*/  WARPSYNC.ALL ;  /* 0x0000000000007948 */ /* 0x000fea0003800000 */
[----:B------:R-:W-:Y:S07]  /*06b0*/  BAR.SYNC.DEFER_BLOCKING 0x0 ;  /* 0x0000000000007b1d */ /* 0x000fee0000010000 */
[----:B------:R-:W-:Y:S05]  /*06c0*/  @P0 BRA `(.L_x_8) ;  /* 0x0000000000140947 */ /* 0x000fea0003800000 */
[----:B------:R0:W5:Y:S01]  /*06d0*/  LDG.E.64 R4, desc[UR36][R16.64+0x8] ;  /* 0x0000082410047981 */ /* 0x000162000c1e1b00 */
[----:B------:R-:W-:-:S04]  /*06e0*/  MOV R0, 0x8 ;  /* 0x0000000800007802 */ /* 0x000fc80000000f00 */
[----:B------:R0:W2:Y:S03]  /*06f0*/  LDC.64 R2, c[0x4][R0] ;  /* 0x0100000000027b82 */ /* 0x0000a60000000a00 */
[----:B------:R-:W-:-:S07]  /*0700*/  LEPC R20, `(.L_x_8) ;  /* 0x000000001014794e */ /* 0x000fce0000000000 */
[----:B012--5:R-:W-:Y:S05]  /*0710*/  CALL.ABS.NOINC R2 ;  /* 0x0000000002007343 */ /* 0x027fea0003c00000 */
.L_x_8:
[----:B------:R-:W-:Y:S05]  /*0720*/  WARPSYNC.ALL ;  /* 0x0000000000007948 */ /* 0x000fea0003800000 */
[----:B------:R-:W-:Y:S06]  /*0730*/  BAR.SYNC.DEFER_BLOCKING 0x0 ;  /* 0x0000000000007b1d */ /* 0x000fec0000010000 */
[----:B------:R-:W-:Y:S05]  /*0740*/  EXIT ;  /* 0x000000000000794d */ /* 0x000fea0003800000 */
.L_x_9:
[----:B------:R-:W-:-:S00]  /*0750*/  BRA `(.L_x_9) ;  /* 0xfffffffc00fc7947 */ /* 0x000fc0000383ffff */
[----:B------:R-:W-:-:S00]  /*0760*/  NOP ;  /* 0x0000000000007918 */ /* 0x000fc00000000000 */
        /* <DEDUP_REMOVED lines=9> */
.L_x_10:


//--------------------- .nv.global.init           --------------------------
	.section	.nv.global.init,"aw",@progbits
.nv.global.init:
	.type		$str,@object
	.size		$str,($str$2 - $str)
$str:
        /*0000*/ 	.byte	0x47, 0x45, 0x54, 0x20, 0x73, 0x69, 0x7a, 0x65, 0x3d, 0x25, 0x30, 0x38, 0x78, 0x0a, 0x00
	.type		$str$2,@object
	.size		$str$2,($str$1 - $str$2)
$str$2:
        /*000f*/ 	.byte	0x47, 0x45, 0x54, 0x20, 0x6c, 0x6f, 0x77, 0x65, 0x73, 0x74, 0x62, 0x69, 0x74, 0x3d, 0x25, 0x30
        /*001f*/ 	.byte	0x32, 0x78, 0x0a, 0x00
	.type		$str$1,@object
	.size		$str$1,(.L_1 - $str$1)
$str$1:
        /*0023*/ 	.byte	0x47, 0x45, 0x54, 0x20, 0x64, 0x61, 0x74, 0x61, 0x20, 0x61, 0x64, 0x64, 0x72, 0x65, 0x73, 0x73
        /*0033*/ 	.byte	0x3d, 0x25, 0x30, 0x38, 0x78, 0x0a, 0x00
.L_1:


//--------------------- .nv.shared.reserved.0     --------------------------
	.section	.nv.shared.reserved.0,"aw",@nobits
	.weak		__nv_reservedSMEM_offset_0_alias
	.size		__nv_reservedSMEM_offset_0_alias, 0, 64
	.other		__nv_reservedSMEM_offset_0_alias,@"STO_CUDA_RESERVED_SHARED STV_DEFAULT"
__nv_reservedSMEM_offset_0_alias:
	.zero		0
	.zero		64


//--------------------- .nv.constant0._Z17kernel_get_memoryPN12gpu_memory_t13memory_data_tES1_j --------------------------
	.section	.nv.constant0._Z17kernel_get_memoryPN12gpu_memory_t13memory_data_tES1_j,"a",@progbits
	.sectionflags	@""
	.align	4
.nv.constant0._Z17kernel_get_memoryPN12gpu_memory_t13memory_data_tES1_j:
	.zero		916


//--------------------- SYMBOLS --------------------------

	.type		.nv.reservedSmem.offset0,@object
	.size		.nv.reservedSmem.offset0,0x4
	.type		vprintf,@function
	.type		free,@function
